//
// Generated by NVIDIA NVVM Compiler
//
// Compiler Build ID: CL-36424714
// Cuda compilation tools, release 13.0, V13.0.88
// Based on NVVM 20.0.0
//

.version 9.0
.target sm_100
.address_size 64

	// .globl	_Z6squarePfS_

.visible .entry _Z6squarePfS_(
	.param .u64 .ptr .align 1 _Z6squarePfS__param_0,
	.param .u64 .ptr .align 1 _Z6squarePfS__param_1
)
{
	.reg .b32 	%r<5>;
	.reg .b32 	%f<3>;
	.reg .b64 	%rd<8>;

	ld.param.u64 	%rd1, [_Z6squarePfS__param_0];
	ld.param.u64 	%rd2, [_Z6squarePfS__param_1];
	cvta.to.global.u64 	%rd3, %rd1;
	cvta.to.global.u64 	%rd4, %rd2;
	mov.u32 	%r1, %ctaid.x;
	mov.u32 	%r2, %ntid.x;
	mov.u32 	%r3, %tid.x;
	mad.lo.s32 	%r4, %r1, %r2, %r3;
	mul.wide.s32 	%rd5, %r4, 4;
	add.s64 	%rd6, %rd4, %rd5;
	ld.global.f32 	%f2, [%rd6];
	add.s64 	%rd7, %rd3, %rd5;
	// begin inline asm
	rcp.approx.ftz.f32 %f1, %f2;
	// end inline asm
	st.global.f32 	[%rd7], %f1;
	ret;

}


// ===== COMPILED SASS (sm_100) =====

	.target	sm_100

	.elftype	@"ET_EXEC"


//--------------------- .note.nv.tkinfo           --------------------------
	.section	.note.nv.tkinfo,"",@"SHT_NOTE"
	.sectionflags	@"SHF_NOTE_NV_TKINFO"
	.tkinfo
        /*0018*/ 	.word	0x00000002
        /*0030*/ 	.string	""
        /*0030*/ 	.string	"ptxas"
        /*0030*/ 	.string	"Cuda compilation tools, release 13.0, V13.0.88"
        /*0030*/ 	.string	"Build cuda_13.0.r13.0/compiler.36424714_0"
        /*0030*/ 	.string	"-arch sm_100 -m 64 "



//--------------------- .note.nv.cuinfo           --------------------------
	.section	.note.nv.cuinfo,"",@"SHT_NOTE"
	.sectionflags	@"SHF_NOTE_NV_CUINFO"
        /*0018*/ 	.short	0x0002
        /*001a*/ 	.short	0x0064
        /*001c*/ 	.short	0x0082
	.zero		2


//--------------------- .nv.info                  --------------------------
	.section	.nv.info,"",@"SHT_CUDA_INFO"
	.align	4


	//----- nvinfo : EIATTR_REGCOUNT
	.align		4
        /*0000*/ 	.byte	0x04, 0x2f
        /*0002*/ 	.short	(.L_1 - .L_0)
	.align		4
.L_0:
        /*0004*/ 	.word	index@(_Z6squarePfS_)
        /*0008*/ 	.word	0x0000000c


	//----- nvinfo : EIATTR_FRAME_SIZE
	.align		4
.L_1:
        /*000c*/ 	.byte	0x04, 0x11
        /*000e*/ 	.short	(.L_3 - .L_2)
	.align		4
.L_2:
        /*0010*/ 	.word	index@(_Z6squarePfS_)
        /*0014*/ 	.word	0x00000000


	//----- nvinfo : EIATTR_MIN_STACK_SIZE
	.align		4
.L_3:
        /*0018*/ 	.byte	0x04, 0x12
        /*001a*/ 	.short	(.L_5 - .L_4)
	.align		4
.L_4:
        /*001c*/ 	.word	index@(_Z6squarePfS_)
        /*0020*/ 	.word	0x00000000
.L_5:


//--------------------- .nv.compat                --------------------------
	.section	.nv.compat,"",@"SHT_CUDA_COMPAT_INFO"
	.align	4
        /*0000*/ 	.byte	0x02, 0x09, 0x00, 0x00, 0x02, 0x02, 0x01, 0x00, 0x02, 0x05, 0x05, 0x00, 0x03, 0x07, 0x01, 0x01
        /*0010*/ 	.byte	0x02, 0x03, 0x00, 0x00, 0x02, 0x06, 0x01, 0x00, 0x04, 0x0b, 0x08, 0x00, 0x09, 0x00, 0x00, 0x00
        /*0020*/ 	.byte	0x00, 0x00, 0x00, 0x00


//--------------------- .nv.info._Z6squarePfS_    --------------------------
	.section	.nv.info._Z6squarePfS_,"",@"SHT_CUDA_INFO"
	.sectionflags	@""
	.align	4


	//----- nvinfo : EIATTR_CUDA_API_VERSION
	.align		4
        /*0000*/ 	.byte	0x04, 0x37
        /*0002*/ 	.short	(.L_7 - .L_6)
.L_6:
        /*0004*/ 	.word	0x00000082


	//----- nvinfo : EIATTR_KPARAM_INFO
	.align		4
.L_7:
        /*0008*/ 	.byte	0x04, 0x17
        /*000a*/ 	.short	(.L_9 - .L_8)
.L_8:
        /*000c*/ 	.word	0x00000000
        /*0010*/ 	.short	0x0001
        /*0012*/ 	.short	0x0008
        /*0014*/ 	.byte	0x00, 0xf5, 0x21, 0x00


	//----- nvinfo : EIATTR_KPARAM_INFO
	.align		4
.L_9:
        /*0018*/ 	.byte	0x04, 0x17
        /*001a*/ 	.short	(.L_11 - .L_10)
.L_10:
        /*001c*/ 	.word	0x00000000
        /*0020*/ 	.short	0x0000
        /*0022*/ 	.short	0x0000
        /*0024*/ 	.byte	0x00, 0xf5, 0x21, 0x00


	//----- nvinfo : EIATTR_SPARSE_MMA_MASK
	.align		4
.L_11:
        /*0028*/ 	.byte	0x03, 0x50
        /*002a*/ 	.short	0x0000


	//----- nvinfo : EIATTR_MAXREG_COUNT
	.align		4
        /*002c*/ 	.byte	0x03, 0x1b
        /*002e*/ 	.short	0x00ff


	//----- nvinfo : EIATTR_MERCURY_ISA_VERSION
	.align		4
        /*0030*/ 	.byte	0x03, 0x5f
        /*0032*/ 	.short	0x0101


	//----- nvinfo : EIATTR_VRC_CTA_INIT_COUNT
	.align		4
        /*0034*/ 	.byte	0x02, 0x4a
	.zero		1
	.zero		1


	//----- nvinfo : EIATTR_EXIT_INSTR_OFFSETS
	.align		4
        /*0038*/ 	.byte	0x04, 0x1c
        /*003a*/ 	.short	(.L_13 - .L_12)


	//   ....[0]....
.L_12:
        /*003c*/ 	.word	0x000000d0


	//----- nvinfo : EIATTR_CBANK_PARAM_SIZE
	.align		4
.L_13:
        /*0040*/ 	.byte	0x03, 0x19
        /*0042*/ 	.short	0x0010


	//----- nvinfo : EIATTR_PARAM_CBANK
	.align		4
        /*0044*/ 	.byte	0x04, 0x0a
        /*0046*/ 	.short	(.L_15 - .L_14)
	.align		4
.L_14:
        /*0048*/ 	.word	index@(.nv.constant0._Z6squarePfS_)
        /*004c*/ 	.short	0x0380
        /*004e*/ 	.short	0x0010


	//----- nvinfo : EIATTR_SW_WAR
	.align		4
.L_15:
        /*0050*/ 	.byte	0x04, 0x36
        /*0052*/ 	.short	(.L_17 - .L_16)
.L_16:
        /*0054*/ 	.word	0x00000008
.L_17:


//--------------------- .nv.callgraph             --------------------------
	.section	.nv.callgraph,"",@"SHT_CUDA_CALLGRAPH"
	.align	4
	.sectionentsize	8
	.align		4
        /*0000*/ 	.word	0x00000000
	.align		4
        /*0004*/ 	.word	0xffffffff
	.align		4
        /*0008*/ 	.word	0x00000000
	.align		4
        /*000c*/ 	.word	0xfffffffe
	.align		4
        /*0010*/ 	.word	0x00000000
	.align		4
        /*0014*/ 	.word	0xfffffffd
	.align		4
        /*0018*/ 	.word	0x00000000
	.align		4
        /*001c*/ 	.word	0xfffffffc


//--------------------- .text._Z6squarePfS_       --------------------------
	.section	.text._Z6squarePfS_,"ax",@progbits
	.align	128
        .global         _Z6squarePfS_
        .type           _Z6squarePfS_,@function
        .size           _Z6squarePfS_,(.L_x_1 - _Z6squarePfS_)
        .other          _Z6squarePfS_,@"STO_CUDA_ENTRY STV_DEFAULT"
_Z6squarePfS_:
.text._Z6squarePfS_:
[----:B------:R-:W-:Y:S01]  /*0000*/  LDC R1, c[0x0][0x37c] ;  /* 0x0000df00ff017b82 */ /* 0x000fe20000000800 */
[----:B------:R-:W0:Y:S07]  /*0010*/  S2R R0, SR_TID.X ;  /* 0x0000000000007919 */ /* 0x000e2e0000002100 */
[----:B------:R-:W0:Y:S01]  /*0020*/  S2UR UR6, SR_CTAID.X ;  /* 0x00000000000679c3 */ /* 0x000e220000002500 */
[----:B------:R-:W1:Y:S07]  /*0030*/  LDCU.64 UR4, c[0x0][0x358] ;  /* 0x00006b00ff0477ac */ /* 0x000e6e0008000a00 */
[----:B------:R-:W0:Y:S08]  /*0040*/  LDC R7, c[0x0][0x360] ;  /* 0x0000d800ff077b82 */ /* 0x000e300000000800 */
[----:B------:R-:W2:Y:S08]  /*0050*/  LDC.64 R2, c[0x0][0x388] ;  /* 0x0000e200ff027b82 */ /* 0x000eb00000000a00 */
[----:B------:R-:W3:Y:S01]  /*0060*/  LDC.64 R4, c[0x0][0x380] ;  /* 0x0000e000ff047b82 */ /* 0x000ee20000000a00 */
[----:B0-----:R-:W-:-:S04]  /*0070*/  IMAD R7, R7, UR6, R0 ;  /* 0x0000000607077c24 */ /* 0x001fc8000f8e0200 */
[----:B--2---:R-:W-:-:S06]  /*0080*/  IMAD.WIDE R2, R7, 0x4, R2 ;  /* 0x0000000407027825 */ /* 0x004fcc00078e0202 */
[----:B-1----:R-:W2:Y:S01]  /*0090*/  LDG.E R2, desc[UR4][R2.64] ;  /* 0x0000000402027981 */ /* 0x002ea2000c1e1900 */
[----:B---3--:R-:W-:Y:S01]  /*00a0*/  IMAD.WIDE R4, R7, 0x4, R4 ;  /* 0x0000000407047825 */ /* 0x008fe200078e0204 */
[----:B--2---:R-:W0:Y:S04]  /*00b0*/  MUFU.RCP R9, R2 ;  /* 0x0000000200097308 */ /* 0x004e280000001000 */
[----:B0-----:R-:W-:Y:S01]  /*00c0*/  STG.E desc[UR4][R4.64], R9 ;  /* 0x0000000904007986 */ /* 0x001fe2000c101904 */
[----:B------:R-:W-:Y:S05]  /*00d0*/  EXIT ;  /* 0x000000000000794d */ /* 0x000fea0003800000 */
.L_x_0:
[----:B------:R-:W-:-:S00]  /*00e0*/  BRA `(.L_x_0) ;  /* 0xfffffffc00fc7947 */ /* 0x000fc0000383ffff */
[----:B------:R-:W-:-:S00]  /*00f0*/  NOP ;  /* 0x0000000000007918 */ /* 0x000fc00000000000 */
        /* <DEDUP_REMOVED lines=8> */
.L_x_1:


//--------------------- .nv.shared.reserved.0     --------------------------
	.section	.nv.shared.reserved.0,"aw",@nobits
	.weak		__nv_reservedSMEM_offset_0_alias
	.size		__nv_reservedSMEM_offset_0_alias, 0, 64
	.other		__nv_reservedSMEM_offset_0_alias,@"STO_CUDA_RESERVED_SHARED STV_DEFAULT"
__nv_reservedSMEM_offset_0_alias:
	.zero		0
	.zero		64


//--------------------- .nv.constant0._Z6squarePfS_ --------------------------
	.section	.nv.constant0._Z6squarePfS_,"a",@progbits
	.sectionflags	@""
	.align	4
.nv.constant0._Z6squarePfS_:
	.zero		912


//--------------------- SYMBOLS --------------------------

	.type		.nv.reservedSmem.offset0,@object
	.size		.nv.reservedSmem.offset0,0x4
